	.headerflags	@"EF_CUDA_TEXMODE_UNIFIED EF_CUDA_64BIT_ADDRESS EF_CUDA_ACCELERATORS EF_CUDA_SM90 EF_CUDA_VIRTUAL_SM(EF_CUDA_SM90)"
	.elftype	@"ET_EXEC"


//--------------------- .nv.info                  --------------------------
	.section	.nv.info,"",@"SHT_CUDA_INFO"
	.align	4


	//----- nvinfo : EIATTR_REGCOUNT
	.align		4
        /*0000*/ 	.byte	0x04, 0x2f
        /*0002*/ 	.short	(.L_3 - .L_2)
	.align		4
.L_2:
        /*0004*/ 	.word	index@(triton_poi_fused__native_batch_norm_legit_no_training_cat_2)
        /*0008*/ 	.word	0x00000017


	//----- nvinfo : EIATTR_MIN_STACK_SIZE
	.align		4
.L_3:
        /*000c*/ 	.byte	0x04, 0x12
        /*000e*/ 	.short	(.L_5 - .L_4)
	.align		4
.L_4:
        /*0010*/ 	.word	index@(triton_poi_fused__native_batch_norm_legit_no_training_cat_2)
        /*0014*/ 	.word	0x00000000


	//----- nvinfo : EIATTR_FRAME_SIZE
	.align		4
.L_5:
        /*0018*/ 	.byte	0x04, 0x11
        /*001a*/ 	.short	(.L_7 - .L_6)
	.align		4
.L_6:
        /*001c*/ 	.word	index@(triton_poi_fused__native_batch_norm_legit_no_training_cat_2)
        /*0020*/ 	.word	0x00000000


	//----- nvinfo : EIATTR_MIN_STACK_SIZE
	.align		4
.L_7:
        /*0024*/ 	.byte	0x04, 0x12
        /*0026*/ 	.short	(.L_9 - .L_8)
	.align		4
.L_8:
        /*0028*/ 	.word	index@(triton_poi_fused__native_batch_norm_legit_no_training_cat_2)
        /*002c*/ 	.word	0x00000000
.L_9:


//--------------------- .nv.info.triton_poi_fused__native_batch_norm_legit_no_training_cat_2 --------------------------
	.section	.nv.info.triton_poi_fused__native_batch_norm_legit_no_training_cat_2,"",@"SHT_CUDA_INFO"
	.sectionflags	@""
	.align	4


	//----- nvinfo : EIATTR_CUDA_API_VERSION
	.align		4
        /*0000*/ 	.byte	0x04, 0x37
        /*0002*/ 	.short	(.L_11 - .L_10)
.L_10:
        /*0004*/ 	.word	0x0000007c


	//----- nvinfo : EIATTR_KPARAM_INFO
	.align		4
.L_11:
        /*0008*/ 	.byte	0x04, 0x17
        /*000a*/ 	.short	(.L_13 - .L_12)
.L_12:
        /*000c*/ 	.word	0x00000000
        /*0010*/ 	.short	0x0008
        /*0012*/ 	.short	0x0040
        /*0014*/ 	.byte	0x00, 0xf0, 0x11, 0x00


	//----- nvinfo : EIATTR_KPARAM_INFO
	.align		4
.L_13:
        /*0018*/ 	.byte	0x04, 0x17
        /*001a*/ 	.short	(.L_15 - .L_14)
.L_14:
        /*001c*/ 	.word	0x00000000
        /*0020*/ 	.short	0x0007
        /*0022*/ 	.short	0x0038
        /*0024*/ 	.byte	0x00, 0xf4, 0x21, 0x00


	//----- nvinfo : EIATTR_KPARAM_INFO
	.align		4
.L_15:
        /*0028*/ 	.byte	0x04, 0x17
        /*002a*/ 	.short	(.L_17 - .L_16)
.L_16:
        /*002c*/ 	.word	0x00000000
        /*0030*/ 	.short	0x0006
        /*0032*/ 	.short	0x0030
        /*0034*/ 	.byte	0x00, 0xf4, 0x21, 0x00


	//----- nvinfo : EIATTR_KPARAM_INFO
	.align		4
.L_17:
        /*0038*/ 	.byte	0x04, 0x17
        /*003a*/ 	.short	(.L_19 - .L_18)
.L_18:
        /*003c*/ 	.word	0x00000000
        /*0040*/ 	.short	0x0005
        /*0042*/ 	.short	0x0028
        /*0044*/ 	.byte	0x00, 0xf4, 0x21, 0x00


	//----- nvinfo : EIATTR_KPARAM_INFO
	.align		4
.L_19:
        /*0048*/ 	.byte	0x04, 0x17
        /*004a*/ 	.short	(.L_21 - .L_20)
.L_20:
        /*004c*/ 	.word	0x00000000
        /*0050*/ 	.short	0x0004
        /*0052*/ 	.short	0x0020
        /*0054*/ 	.byte	0x00, 0xf4, 0x21, 0x00


	//----- nvinfo : EIATTR_KPARAM_INFO
	.align		4
.L_21:
        /*0058*/ 	.byte	0x04, 0x17
        /*005a*/ 	.short	(.L_23 - .L_22)
.L_22:
        /*005c*/ 	.word	0x00000000
        /*0060*/ 	.short	0x0003
        /*0062*/ 	.short	0x0018
        /*0064*/ 	.byte	0x00, 0xf4, 0x21, 0x00


	//----- nvinfo : EIATTR_KPARAM_INFO
	.align		4
.L_23:
        /*0068*/ 	.byte	0x04, 0x17
        /*006a*/ 	.short	(.L_25 - .L_24)
.L_24:
        /*006c*/ 	.word	0x00000000
        /*0070*/ 	.short	0x0002
        /*0072*/ 	.short	0x0010
        /*0074*/ 	.byte	0x00, 0xf4, 0x21, 0x00


	//----- nvinfo : EIATTR_KPARAM_INFO
	.align		4
.L_25:
        /*0078*/ 	.byte	0x04, 0x17
        /*007a*/ 	.short	(.L_27 - .L_26)
.L_26:
        /*007c*/ 	.word	0x00000000
        /*0080*/ 	.short	0x0001
        /*0082*/ 	.short	0x0008
        /*0084*/ 	.byte	0x00, 0xf4, 0x21, 0x00


	//----- nvinfo : EIATTR_KPARAM_INFO
	.align		4
.L_27:
        /*0088*/ 	.byte	0x04, 0x17
        /*008a*/ 	.short	(.L_29 - .L_28)
.L_28:
        /*008c*/ 	.word	0x00000000
        /*0090*/ 	.short	0x0000
        /*0092*/ 	.short	0x0000
        /*0094*/ 	.byte	0x00, 0xf4, 0x21, 0x00


	//----- nvinfo : EIATTR_SPARSE_MMA_MASK
	.align		4
.L_29:
        /*0098*/ 	.byte	0x03, 0x50
        /*009a*/ 	.short	0x0000


	//----- nvinfo : EIATTR_MAXREG_COUNT
	.align		4
        /*009c*/ 	.byte	0x03, 0x1b
        /*009e*/ 	.short	0x00ff


	//----- nvinfo : EIATTR_EXIT_INSTR_OFFSETS
	.align		4
        /*00a0*/ 	.byte	0x04, 0x1c
        /*00a2*/ 	.short	(.L_31 - .L_30)


	//   ....[0]....
.L_30:
        /*00a4*/ 	.word	0x00000490


	//   ....[1]....
        /*00a8*/ 	.word	0x000004b0


	//----- nvinfo : EIATTR_REQNTID
	.align		4
.L_31:
        /*00ac*/ 	.byte	0x04, 0x10
        /*00ae*/ 	.short	(.L_33 - .L_32)
.L_32:
        /*00b0*/ 	.word	0x00000080
        /*00b4*/ 	.word	0x00000001
        /*00b8*/ 	.word	0x00000001


	//----- nvinfo : EIATTR_CBANK_PARAM_SIZE
	.align		4
.L_33:
        /*00bc*/ 	.byte	0x03, 0x19
        /*00be*/ 	.short	0x0044


	//----- nvinfo : EIATTR_PARAM_CBANK
	.align		4
        /*00c0*/ 	.byte	0x04, 0x0a
        /*00c2*/ 	.short	(.L_35 - .L_34)
	.align		4
.L_34:
        /*00c4*/ 	.word	index@(.nv.constant0.triton_poi_fused__native_batch_norm_legit_no_training_cat_2)
        /*00c8*/ 	.short	0x0210
        /*00ca*/ 	.short	0x0044


	//----- nvinfo : EIATTR_SW_WAR
	.align		4
.L_35:
        /*00cc*/ 	.byte	0x04, 0x36
        /*00ce*/ 	.short	(.L_37 - .L_36)
.L_36:
        /*00d0*/ 	.word	0x00000008
.L_37:


//--------------------- .nv.callgraph             --------------------------
	.section	.nv.callgraph,"",@"SHT_CUDA_CALLGRAPH"
	.align	4
	.sectionentsize	8
	.align		4
        /*0000*/ 	.word	0x00000000
	.align		4
        /*0004*/ 	.word	0xffffffff
	.align		4
        /*0008*/ 	.word	0x00000000
	.align		4
        /*000c*/ 	.word	0xfffffffe
	.align		4
        /*0010*/ 	.word	0x00000000
	.align		4
        /*0014*/ 	.word	0xfffffffd
	.align		4
        /*0018*/ 	.word	0x00000000
	.align		4
        /*001c*/ 	.word	0xfffffffc


//--------------------- .nv.constant4             --------------------------
	.section	.nv.constant4,"a",@progbits
	.align	8
	.align		8
.nv.constant4:
        /*0000*/ 	.dword	_$_str
	.align		8
        /*0008*/ 	.dword	_$_str_$_2


//--------------------- .text.triton_poi_fused__native_batch_norm_legit_no_training_cat_2 --------------------------
	.section	.text.triton_poi_fused__native_batch_norm_legit_no_training_cat_2,"ax",@progbits
	.align	128
        .global         triton_poi_fused__native_batch_norm_legit_no_training_cat_2
        .type           triton_poi_fused__native_batch_norm_legit_no_training_cat_2,@function
        .size           triton_poi_fused__native_batch_norm_legit_no_training_cat_2,(.L_x_1 - triton_poi_fused__native_batch_norm_legit_no_training_cat_2)
        .other          triton_poi_fused__native_batch_norm_legit_no_training_cat_2,@"STO_CUDA_ENTRY STV_DEFAULT"
triton_poi_fused__native_batch_norm_legit_no_training_cat_2:
.text.triton_poi_fused__native_batch_norm_legit_no_training_cat_2:
[----:B------:R-:W0:Y:S01]  /*0000*/  LDC R1, c[0x0][0x28] ;  /* 0x00000a00ff017b82 */ /* 0x000e220000000800 */
[----:B------:R-:W1:Y:S07]  /*0010*/  S2R R0, SR_TID.X ;  /* 0x0000000000007919 */ /* 0x000e6e0000002100 */
[----:B------:R-:W2:Y:S01]  /*0020*/  LDC.64 R12, c[0x0][0x228] ;  /* 0x00008a00ff0c7b82 */ /* 0x000ea20000000a00 */
[----:B------:R-:W-:Y:S01]  /*0030*/  ULDC.64 UR4, c[0x0][0x208] ;  /* 0x0000820000047ab9 */ /* 0x000fe20000000a00 */
[----:B------:R-:W-:Y:S01]  /*0040*/  ULDC.64 UR6, c[0x0][0x218] ;  /* 0x0000860000067ab9 */ /* 0x000fe20000000a00 */
[----:B------:R-:W3:Y:S05]  /*0050*/  S2R R3, SR_CTAID.X ;  /* 0x0000000000037919 */ /* 0x000eea0000002500 */
[----:B------:R-:W4:Y:S08]  /*0060*/  LDC.64 R10, c[0x0][0x210] ;  /* 0x00008400ff0a7b82 */ /* 0x000f300000000a00 */
[----:B------:R-:W5:Y:S01]  /*0070*/  LDC.64 R8, c[0x0][0x220] ;  /* 0x00008800ff087b82 */ /* 0x000f620000000a00 */
[----:B-1----:R-:W-:-:S05]  /*0080*/  LOP3.LUT R0, R0, 0x7f, RZ, 0xc0, !PT ;  /* 0x0000007f00007812 */ /* 0x002fca00078ec0ff */
[----:B---3--:R-:W-:-:S05]  /*0090*/  IMAD R0, R3, 0x80, R0 ;  /* 0x0000008003007824 */ /* 0x008fca00078e0200 */
[----:B------:R-:W-:Y:S02]  /*00a0*/  SHF.R.S32.HI R5, RZ, 0x1f, R0 ;  /* 0x0000001fff057819 */ /* 0x000fe40000011400 */
[----:B------:R-:W-:Y:S02]  /*00b0*/  ISETP.GE.AND P0, PT, R0, 0x100, PT ;  /* 0x000001000000780c */ /* 0x000fe40003f06270 */
[----:B------:R-:W-:-:S04]  /*00c0*/  LEA.HI R6, R5, R0, RZ, 0x4 ;  /* 0x0000000005067211 */ /* 0x000fc800078f20ff */
[----:B------:R-:W-:-:S04]  /*00d0*/  SHF.R.S32.HI R3, RZ, 0x4, R6 ;  /* 0x00000004ff037819 */ /* 0x000fc80000011406 */
[----:B------:R-:W-:-:S04]  /*00e0*/  LEA.HI R2, R3, R3, RZ, 0x2 ;  /* 0x0000000303027211 */ /* 0x000fc800078f10ff */
[----:B------:R-:W-:-:S05]  /*00f0*/  LOP3.LUT R2, R2, 0xfffffffc, RZ, 0xc0, !PT ;  /* 0xfffffffc02027812 */ /* 0x000fca00078ec0ff */
[----:B------:R-:W-:Y:S02]  /*0100*/  IMAD.IADD R3, R3, 0x1, -R2 ;  /* 0x0000000103037824 */ /* 0x000fe400078e0a02 */
[----:B------:R-:W-:Y:S02]  /*0110*/  IMAD.MOV.U32 R2, RZ, RZ, RZ ;  /* 0x000000ffff027224 */ /* 0x000fe400078e00ff */
[----:B--2---:R-:W-:-:S05]  /*0120*/  IMAD.WIDE R12, R3, 0x4, R12 ;  /* 0x00000004030c7825 */ /* 0x004fca00078e020c */
[----:B------:R1:W2:Y:S01]  /*0130*/  @!P0 LDG.E.EL R2, desc[UR4][R12.64] ;  /* 0x000000040c028981 */ /* 0x0002a2000c2e1900 */
[----:B------:R-:W-:Y:S02]  /*0140*/  LEA.HI R7, R5, R0, RZ, 0x6 ;  /* 0x0000000005077211 */ /* 0x000fe400078f30ff */
[----:B------:R-:W-:Y:S01]  /*0150*/  LOP3.LUT R15, R6, 0xfffffff0, RZ, 0xc0, !PT ;  /* 0xfffffff0060f7812 */ /* 0x000fe200078ec0ff */
[----:B------:R-:W3:Y:S01]  /*0160*/  LDC.64 R4, c[0x0][0x230] ;  /* 0x00008c00ff047b82 */ /* 0x000ee20000000a00 */
[----:B------:R-:W-:Y:S02]  /*0170*/  SHF.R.S32.HI R14, RZ, 0x6, R7 ;  /* 0x00000006ff0e7819 */ /* 0x000fe40000011407 */
[----:B------:R-:W-:Y:S01]  /*0180*/  LOP3.LUT R17, R7, 0xffffffc0, RZ, 0xc0, !PT ;  /* 0xffffffc007117812 */ /* 0x000fe200078ec0ff */
[----:B------:R-:W-:Y:S01]  /*0190*/  IMAD.IADD R15, R0, 0x1, -R15 ;  /* 0x00000001000f7824 */ /* 0x000fe200078e0a0f */
[C---:B------:R-:W-:Y:S01]  /*01a0*/  ISETP.GE.AND P1, PT, R3.reuse, 0x2, PT ;  /* 0x000000020300780c */ /* 0x040fe20003f26270 */
[----:B------:R-:W-:Y:S01]  /*01b0*/  IMAD.SHL.U32 R14, R14, 0x20, RZ ;  /* 0x000000200e0e7824 */ /* 0x000fe200078e00ff */
[C---:B------:R-:W-:Y:S01]  /*01c0*/  ISETP.GT.AND P3, PT, R3.reuse, 0x1, !P0 ;  /* 0x000000010300780c */ /* 0x040fe20004764270 */
[----:B-1----:R-:W-:Y:S01]  /*01d0*/  IMAD.SHL.U32 R12, R3, 0x10, RZ ;  /* 0x00000010030c7824 */ /* 0x002fe200078e00ff */
[----:B------:R-:W1:Y:S01]  /*01e0*/  LDC.64 R6, c[0x0][0x238] ;  /* 0x00008e00ff067b82 */ /* 0x000e620000000a00 */
[----:B------:R-:W-:-:S02]  /*01f0*/  ISETP.LT.AND P2, PT, R0, 0x100, !P1 ;  /* 0x000001000000780c */ /* 0x000fc40004f41270 */
[----:B------:R-:W-:Y:S02]  /*0200*/  IADD3 R17, R14, R0, -R17 ;  /* 0x000000000e117210 */ /* 0x000fe40007ffe811 */
[--C-:B------:R-:W-:Y:S02]  /*0210*/  SHF.R.S32.HI R13, RZ, 0x1f, R14.reuse ;  /* 0x0000001fff0d7819 */ /* 0x100fe4000001140e */
[----:B------:R-:W-:Y:S01]  /*0220*/  IADD3 R14, P4, P5, R12, R15, R14 ;  /* 0x0000000f0c0e7210 */ /* 0x000fe20007d9e00e */
[----:B----4-:R-:W-:Y:S01]  /*0230*/  IMAD.WIDE R16, R17, 0x4, R10 ;  /* 0x0000000411107825 */ /* 0x010fe200078e020a */
[----:B------:R-:W-:Y:S02]  /*0240*/  SHF.R.S32.HI R15, RZ, 0x1f, R15 ;  /* 0x0000001fff0f7819 */ /* 0x000fe4000001140f */
[----:B------:R-:W-:Y:S02]  /*0250*/  CS2R R10, SRZ ;  /* 0x00000000000a7805 */ /* 0x000fe4000001ff00 */
[----:B------:R-:W-:-:S04]  /*0260*/  SHF.R.S32.HI R12, RZ, 0x1f, R12 ;  /* 0x0000001fff0c7819 */ /* 0x000fc8000001140c */
[----:B------:R-:W-:Y:S01]  /*0270*/  IADD3.X R13, R12, R15, R13, P4, P5 ;  /* 0x0000000f0c0d7210 */ /* 0x000fe200027ea40d */
[----:B------:R-:W4:Y:S01]  /*0280*/  @P2 LDG.E R11, desc[UR4][R16.64] ;  /* 0x00000004100b2981 */ /* 0x000f22000c1e1900 */
[----:B------:R-:W-:-:S04]  /*0290*/  LEA R18, P4, R14, UR6, 0x2 ;  /* 0x000000060e127c11 */ /* 0x000fc8000f8810ff */
[----:B------:R-:W-:Y:S02]  /*02a0*/  LEA.HI.X R19, R14, UR7, R13, 0x2, P4 ;  /* 0x000000070e137c11 */ /* 0x000fe4000a0f140d */
[----:B------:R-:W-:Y:S01]  /*02b0*/  CS2R R12, SRZ ;  /* 0x00000000000c7805 */ /* 0x000fe2000001ff00 */
[C---:B-----5:R-:W-:Y:S02]  /*02c0*/  IMAD.WIDE R8, R3.reuse, 0x4, R8 ;  /* 0x0000000403087825 */ /* 0x060fe400078e0208 */
[----:B------:R-:W5:Y:S02]  /*02d0*/  @P3 LDG.E R10, desc[UR4][R18.64+-0x80] ;  /* 0xffff8004120a3981 */ /* 0x000f64000c1e1900 */
[----:B------:R-:W-:Y:S02]  /*02e0*/  IMAD.MOV.U32 R20, RZ, RZ, RZ ;  /* 0x000000ffff147224 */ /* 0x000fe400078e00ff */
[----:B------:R1:W4:Y:S01]  /*02f0*/  @!P0 LDG.E.EL R12, desc[UR4][R8.64] ;  /* 0x00000004080c8981 */ /* 0x000322000c2e1900 */
[----:B---3--:R-:W-:-:S02]  /*0300*/  IMAD.WIDE R14, R3, 0x4, R4 ;  /* 0x00000004030e7825 */ /* 0x008fc400078e0204 */
[----:B------:R-:W3:Y:S02]  /*0310*/  LDC.64 R4, c[0x0][0x240] ;  /* 0x00009000ff047b82 */ /* 0x000ee40000000a00 */
[----:B-1----:R-:W-:Y:S01]  /*0320*/  IMAD.WIDE R6, R3, 0x4, R6 ;  /* 0x0000000403067825 */ /* 0x002fe200078e0206 */
[----:B------:R-:W5:Y:S04]  /*0330*/  @!P0 LDG.E.EL R13, desc[UR4][R14.64] ;  /* 0x000000040e0d8981 */ /* 0x000f68000c2e1900 */
[----:B------:R1:W5:Y:S01]  /*0340*/  @!P0 LDG.E.EL R20, desc[UR4][R6.64] ;  /* 0x0000000406148981 */ /* 0x000362000c2e1900 */
[----:B0-----:R-:W-:Y:S02]  /*0350*/  IMAD.MOV.U32 R8, RZ, RZ, 0x3e800000 ;  /* 0x3e800000ff087424 */ /* 0x001fe400078e00ff */
[----:B---3--:R-:W-:-:S04]  /*0360*/  IMAD.WIDE R4, R0, 0x4, R4 ;  /* 0x0000000400047825 */ /* 0x008fc800078e0204 */
[----:B--2---:R-:W-:Y:S02]  /*0370*/  FADD R16, R2, 9.9999997473787516356e-06 ;  /* 0x3727c5ac02107421 */ /* 0x004fe40000000000 */
[----:B------:R-:W0:Y:S02]  /*0380*/  LDC.64 R2, c[0x0][0x248] ;  /* 0x00009200ff027b82 */ /* 0x000e240000000a00 */
[----:B------:R-:W2:Y:S02]  /*0390*/  MUFU.SQRT R17, R16 ;  /* 0x0000001000117308 */ /* 0x000ea40000002000 */
[C---:B--2---:R-:W-:Y:S02]  /*03a0*/  FSETP.GT.AND P4, PT, R17.reuse, 8.50705917302346158658e+37, PT ;  /* 0x7e8000001100780b */ /* 0x044fe40003f84000 */
[----:B------:R-:W-:-:S11]  /*03b0*/  FSETP.GEU.AND P5, PT, R17, 1.175494350822287508e-38, PT ;  /* 0x008000001100780b */ /* 0x000fd60003fae000 */
[----:B------:R-:W-:-:S04]  /*03c0*/  @P4 FMUL R17, R17, 0.25 ;  /* 0x3e80000011114820 */ /* 0x000fc80000400000 */
[----:B------:R-:W-:-:S06]  /*03d0*/  @!P5 FMUL R17, R17, 16777216 ;  /* 0x4b8000001111d820 */ /* 0x000fcc0000400000 */
[----:B------:R-:W2:Y:S01]  /*03e0*/  MUFU.RCP R17, R17 ;  /* 0x0000001100117308 */ /* 0x000ea20000001000 */
[----:B-1----:R-:W-:Y:S02]  /*03f0*/  FSEL R6, R8, 1, P4 ;  /* 0x3f80000008067808 */ /* 0x002fe40002000000 */
[----:B----4-:R-:W-:Y:S02]  /*0400*/  SEL R11, R11, RZ, P2 ;  /* 0x000000ff0b0b7207 */ /* 0x010fe40001000000 */
[----:B-----5:R-:W-:Y:S01]  /*0410*/  @P1 SEL R11, R10, RZ, P3 ;  /* 0x000000ff0a0b1207 */ /* 0x020fe20001800000 */
[----:B------:R-:W-:-:S04]  /*0420*/  @!P5 FMUL R6, R6, 16777216 ;  /* 0x4b8000000606d820 */ /* 0x000fc80000400000 */
[----:B------:R-:W-:Y:S01]  /*0430*/  FADD R12, R11, -R12 ;  /* 0x8000000c0b0c7221 */ /* 0x000fe20000000000 */
[----:B--2---:R-:W-:Y:S01]  /*0440*/  FMUL R7, R17, R6 ;  /* 0x0000000611077220 */ /* 0x004fe20000400000 */
[----:B------:R1:W-:Y:S03]  /*0450*/  @!P0 STG.E desc[UR4][R4.64], R11 ;  /* 0x0000000b04008986 */ /* 0x0003e6000c101904 */
[----:B------:R-:W-:Y:S01]  /*0460*/  FMUL R7, R12, R7 ;  /* 0x000000070c077220 */ /* 0x000fe20000400000 */
[----:B0-----:R-:W-:-:S04]  /*0470*/  IMAD.WIDE R2, R0, 0x4, R2 ;  /* 0x0000000400027825 */ /* 0x001fc800078e0202 */
[----:B------:R-:W-:Y:S01]  /*0480*/  FFMA R7, R7, R13, R20 ;  /* 0x0000000d07077223 */ /* 0x000fe20000000014 */
[----:B------:R-:W-:Y:S06]  /*0490*/  @P0 EXIT ;  /* 0x000000000000094d */ /* 0x000fec0003800000 */
[----:B------:R-:W-:Y:S01]  /*04a0*/  STG.E desc[UR4][R2.64], R7 ;  /* 0x0000000702007986 */ /* 0x000fe2000c101904 */
[----:B------:R-:W-:Y:S05]  /*04b0*/  EXIT ;  /* 0x000000000000794d */ /* 0x000fea0003800000 */
.L_x_0:
[----:B------:R-:W-:-:S00]  /*04c0*/  BRA `(.L_x_0) ;  /* 0xfffffffc00fc7947 */ /* 0x000fc0000383ffff */
[----:B------:R-:W-:-:S00]  /*04d0*/  NOP ;  /* 0x0000000000007918 */ /* 0x000fc00000000000 */
        /* <DEDUP_REMOVED lines=10> */
.L_x_1:


//--------------------- .nv.global.init           --------------------------
	.section	.nv.global.init,"aw",@progbits
.nv.global.init:
	.type		_$_str,@object
	.size		_$_str,(_$_str_$_2 - _$_str)
_$_str:
        /*0000*/ 	.byte	0x5f, 0x5f, 0x43, 0x55, 0x44, 0x41, 0x5f, 0x46, 0x54, 0x5a, 0x00
	.type		_$_str_$_2,@object
	.size		_$_str_$_2,(.L_1 - _$_str_$_2)
_$_str_$_2:
        /*000b*/ 	.byte	0x5f, 0x5f, 0x43, 0x55, 0x44, 0x41, 0x5f, 0x50, 0x52, 0x45, 0x43, 0x5f, 0x53, 0x51, 0x52, 0x54
        /*001b*/ 	.byte	0x00
.L_1:


//--------------------- .nv.constant0.triton_poi_fused__native_batch_norm_legit_no_training_cat_2 --------------------------
	.section	.nv.constant0.triton_poi_fused__native_batch_norm_legit_no_training_cat_2,"a",@progbits
	.sectionflags	@""
	.align	4
.nv.constant0.triton_poi_fused__native_batch_norm_legit_no_training_cat_2:
	.zero		596
